//
// Generated by NVIDIA NVVM Compiler
//
// Compiler Build ID: CL-36424714
// Cuda compilation tools, release 13.0, V13.0.88
// Based on NVVM 20.0.0
//

.version 9.0
.target sm_100
.address_size 64

	// .globl	_Z6conv1dPfS_i
.const .align 4 .b8 mask[20];
// _ZZ6conv1dPfS_iE5sdata has been demoted

.visible .entry _Z6conv1dPfS_i(
	.param .u64 .ptr .align 1 _Z6conv1dPfS_i_param_0,
	.param .u64 .ptr .align 1 _Z6conv1dPfS_i_param_1,
	.param .u32 _Z6conv1dPfS_i_param_2
)
{
	.reg .pred 	%p<7>;
	.reg .b32 	%r<24>;
	.reg .b32 	%f<20>;
	.reg .b64 	%rd<9>;
	// demoted variable
	.shared .align 4 .b8 _ZZ6conv1dPfS_iE5sdata[80];
	ld.param.u64 	%rd2, [_Z6conv1dPfS_i_param_0];
	ld.param.u64 	%rd3, [_Z6conv1dPfS_i_param_1];
	ld.param.u32 	%r12, [_Z6conv1dPfS_i_param_2];
	mov.u32 	%r13, %ctaid.x;
	shl.b32 	%r14, %r13, 4;
	mov.u32 	%r1, %tid.x;
	add.s32 	%r2, %r14, %r1;
	setp.gt.u32 	%p1, %r1, 19;
	@%p1 bra 	$L__BB0_5;
	add.s32 	%r23, %r1, -2;
	shl.b32 	%r15, %r1, 2;
	mov.u32 	%r16, _ZZ6conv1dPfS_iE5sdata;
	add.s32 	%r22, %r16, %r15;
	cvta.to.global.u64 	%rd1, %rd2;
	mov.u32 	%r21, %r2;
$L__BB0_2:
	add.s32 	%r8, %r21, -2;
	setp.lt.s32 	%p2, %r8, 0;
	setp.ge.s32 	%p3, %r8, %r12;
	or.pred  	%p4, %p2, %p3;
	mov.f32 	%f19, 0f00000000;
	@%p4 bra 	$L__BB0_4;
	mul.wide.u32 	%rd4, %r8, 4;
	add.s64 	%rd5, %rd1, %rd4;
	ld.global.f32 	%f19, [%rd5];
$L__BB0_4:
	st.shared.f32 	[%r22], %f19;
	add.s32 	%r9, %r23, 16;
	add.s32 	%r17, %r23, 2;
	add.s32 	%r22, %r22, 64;
	add.s32 	%r21, %r21, 16;
	setp.lt.u32 	%p5, %r17, 4;
	mov.u32 	%r23, %r9;
	@%p5 bra 	$L__BB0_2;
$L__BB0_5:
	bar.sync 	0;
	setp.ge.s32 	%p6, %r2, %r12;
	@%p6 bra 	$L__BB0_7;
	shl.b32 	%r18, %r1, 2;
	mov.u32 	%r19, _ZZ6conv1dPfS_iE5sdata;
	add.s32 	%r20, %r19, %r18;
	ld.shared.f32 	%f4, [%r20];
	ld.const.f32 	%f5, [mask];
	fma.rn.f32 	%f6, %f4, %f5, 0f00000000;
	ld.shared.f32 	%f7, [%r20+4];
	ld.const.f32 	%f8, [mask+4];
	fma.rn.f32 	%f9, %f7, %f8, %f6;
	ld.shared.f32 	%f10, [%r20+8];
	ld.const.f32 	%f11, [mask+8];
	fma.rn.f32 	%f12, %f10, %f11, %f9;
	ld.shared.f32 	%f13, [%r20+12];
	ld.const.f32 	%f14, [mask+12];
	fma.rn.f32 	%f15, %f13, %f14, %f12;
	ld.shared.f32 	%f16, [%r20+16];
	ld.const.f32 	%f17, [mask+16];
	fma.rn.f32 	%f18, %f16, %f17, %f15;
	cvta.to.global.u64 	%rd6, %rd3;
	mul.wide.s32 	%rd7, %r2, 4;
	add.s64 	%rd8, %rd6, %rd7;
	st.global.f32 	[%rd8], %f18;
$L__BB0_7:
	ret;

}


// ===== COMPILED SASS (sm_100) =====

	.target	sm_100

	.elftype	@"ET_EXEC"


//--------------------- .note.nv.tkinfo           --------------------------
	.section	.note.nv.tkinfo,"",@"SHT_NOTE"
	.sectionflags	@"SHF_NOTE_NV_TKINFO"
	.tkinfo
        /*0018*/ 	.word	0x00000002
        /*0030*/ 	.string	""
        /*0030*/ 	.string	"ptxas"
        /*0030*/ 	.string	"Cuda compilation tools, release 13.0, V13.0.88"
        /*0030*/ 	.string	"Build cuda_13.0.r13.0/compiler.36424714_0"
        /*0030*/ 	.string	"-arch sm_100 -m 64 "



//--------------------- .note.nv.cuinfo           --------------------------
	.section	.note.nv.cuinfo,"",@"SHT_NOTE"
	.sectionflags	@"SHF_NOTE_NV_CUINFO"
        /*0018*/ 	.short	0x0002
        /*001a*/ 	.short	0x0064
        /*001c*/ 	.short	0x0082
	.zero		2


//--------------------- .nv.info                  --------------------------
	.section	.nv.info,"",@"SHT_CUDA_INFO"
	.align	4


	//----- nvinfo : EIATTR_REGCOUNT
	.align		4
        /*0000*/ 	.byte	0x04, 0x2f
        /*0002*/ 	.short	(.L_2 - .L_1)
	.align		4
.L_1:
        /*0004*/ 	.word	index@(_Z6conv1dPfS_i)
        /*0008*/ 	.word	0x00000010


	//----- nvinfo : EIATTR_FRAME_SIZE
	.align		4
.L_2:
        /*000c*/ 	.byte	0x04, 0x11
        /*000e*/ 	.short	(.L_4 - .L_3)
	.align		4
.L_3:
        /*0010*/ 	.word	index@(_Z6conv1dPfS_i)
        /*0014*/ 	.word	0x00000000


	//----- nvinfo : EIATTR_MIN_STACK_SIZE
	.align		4
.L_4:
        /*0018*/ 	.byte	0x04, 0x12
        /*001a*/ 	.short	(.L_6 - .L_5)
	.align		4
.L_5:
        /*001c*/ 	.word	index@(_Z6conv1dPfS_i)
        /*0020*/ 	.word	0x00000000
.L_6:


//--------------------- .nv.compat                --------------------------
	.section	.nv.compat,"",@"SHT_CUDA_COMPAT_INFO"
	.align	4
        /*0000*/ 	.byte	0x02, 0x09, 0x00, 0x00, 0x02, 0x02, 0x01, 0x00, 0x02, 0x05, 0x05, 0x00, 0x03, 0x07, 0x01, 0x01
        /*0010*/ 	.byte	0x02, 0x03, 0x00, 0x00, 0x02, 0x06, 0x01, 0x00, 0x04, 0x0b, 0x08, 0x00, 0x09, 0x00, 0x00, 0x00
        /*0020*/ 	.byte	0x00, 0x00, 0x00, 0x00


//--------------------- .nv.info._Z6conv1dPfS_i   --------------------------
	.section	.nv.info._Z6conv1dPfS_i,"",@"SHT_CUDA_INFO"
	.sectionflags	@""
	.align	4


	//----- nvinfo : EIATTR_CUDA_API_VERSION
	.align		4
        /*0000*/ 	.byte	0x04, 0x37
        /*0002*/ 	.short	(.L_8 - .L_7)
.L_7:
        /*0004*/ 	.word	0x00000082


	//----- nvinfo : EIATTR_KPARAM_INFO
	.align		4
.L_8:
        /*0008*/ 	.byte	0x04, 0x17
        /*000a*/ 	.short	(.L_10 - .L_9)
.L_9:
        /*000c*/ 	.word	0x00000000
        /*0010*/ 	.short	0x0002
        /*0012*/ 	.short	0x0010
        /*0014*/ 	.byte	0x00, 0xf0, 0x11, 0x00


	//----- nvinfo : EIATTR_KPARAM_INFO
	.align		4
.L_10:
        /*0018*/ 	.byte	0x04, 0x17
        /*001a*/ 	.short	(.L_12 - .L_11)
.L_11:
        /*001c*/ 	.word	0x00000000
        /*0020*/ 	.short	0x0001
        /*0022*/ 	.short	0x0008
        /*0024*/ 	.byte	0x00, 0xf5, 0x21, 0x00


	//----- nvinfo : EIATTR_KPARAM_INFO
	.align		4
.L_12:
        /*0028*/ 	.byte	0x04, 0x17
        /*002a*/ 	.short	(.L_14 - .L_13)
.L_13:
        /*002c*/ 	.word	0x00000000
        /*0030*/ 	.short	0x0000
        /*0032*/ 	.short	0x0000
        /*0034*/ 	.byte	0x00, 0xf5, 0x21, 0x00


	//----- nvinfo : EIATTR_SPARSE_MMA_MASK
	.align		4
.L_14:
        /*0038*/ 	.byte	0x03, 0x50
        /*003a*/ 	.short	0x0000


	//----- nvinfo : EIATTR_MAXREG_COUNT
	.align		4
        /*003c*/ 	.byte	0x03, 0x1b
        /*003e*/ 	.short	0x00ff


	//----- nvinfo : EIATTR_NUM_BARRIERS
	.align		4
        /*0040*/ 	.byte	0x02, 0x4c
        /*0042*/ 	.byte	0x01
	.zero		1


	//----- nvinfo : EIATTR_MERCURY_ISA_VERSION
	.align		4
        /*0044*/ 	.byte	0x03, 0x5f
        /*0046*/ 	.short	0x0101


	//----- nvinfo : EIATTR_VRC_CTA_INIT_COUNT
	.align		4
        /*0048*/ 	.byte	0x02, 0x4a
	.zero		1
	.zero		1


	//----- nvinfo : EIATTR_EXIT_INSTR_OFFSETS
	.align		4
        /*004c*/ 	.byte	0x04, 0x1c
        /*004e*/ 	.short	(.L_16 - .L_15)


	//   ....[0]....
.L_15:
        /*0050*/ 	.word	0x00000210


	//   ....[1]....
        /*0054*/ 	.word	0x00000350


	//----- nvinfo : EIATTR_CRS_STACK_SIZE
	.align		4
.L_16:
        /*0058*/ 	.byte	0x04, 0x1e
        /*005a*/ 	.short	(.L_18 - .L_17)
.L_17:
        /*005c*/ 	.word	0x00000000


	//----- nvinfo : EIATTR_CBANK_PARAM_SIZE
	.align		4
.L_18:
        /*0060*/ 	.byte	0x03, 0x19
        /*0062*/ 	.short	0x0014


	//----- nvinfo : EIATTR_PARAM_CBANK
	.align		4
        /*0064*/ 	.byte	0x04, 0x0a
        /*0066*/ 	.short	(.L_20 - .L_19)
	.align		4
.L_19:
        /*0068*/ 	.word	index@(.nv.constant0._Z6conv1dPfS_i)
        /*006c*/ 	.short	0x0380
        /*006e*/ 	.short	0x0014


	//----- nvinfo : EIATTR_SW_WAR
	.align		4
.L_20:
        /*0070*/ 	.byte	0x04, 0x36
        /*0072*/ 	.short	(.L_22 - .L_21)
.L_21:
        /*0074*/ 	.word	0x00000008
.L_22:


//--------------------- .nv.callgraph             --------------------------
	.section	.nv.callgraph,"",@"SHT_CUDA_CALLGRAPH"
	.align	4
	.sectionentsize	8
	.align		4
        /*0000*/ 	.word	0x00000000
	.align		4
        /*0004*/ 	.word	0xffffffff
	.align		4
        /*0008*/ 	.word	0x00000000
	.align		4
        /*000c*/ 	.word	0xfffffffe
	.align		4
        /*0010*/ 	.word	0x00000000
	.align		4
        /*0014*/ 	.word	0xfffffffd
	.align		4
        /*0018*/ 	.word	0x00000000
	.align		4
        /*001c*/ 	.word	0xfffffffc


//--------------------- .nv.constant3             --------------------------
	.section	.nv.constant3,"a",@progbits
	.align	4
.nv.constant3:
	.type		mask,@object
	.size		mask,(.L_0 - mask)
mask:
	.zero		20
.L_0:


//--------------------- .text._Z6conv1dPfS_i      --------------------------
	.section	.text._Z6conv1dPfS_i,"ax",@progbits
	.align	128
        .global         _Z6conv1dPfS_i
        .type           _Z6conv1dPfS_i,@function
        .size           _Z6conv1dPfS_i,(.L_x_4 - _Z6conv1dPfS_i)
        .other          _Z6conv1dPfS_i,@"STO_CUDA_ENTRY STV_DEFAULT"
_Z6conv1dPfS_i:
.text._Z6conv1dPfS_i:
[----:B------:R-:W-:Y:S01]  /*0000*/  LDC R1, c[0x0][0x37c] ;  /* 0x0000df00ff017b82 */ /* 0x000fe20000000800 */
[----:B------:R-:W0:Y:S01]  /*0010*/  S2R R10, SR_TID.X ;  /* 0x00000000000a7919 */ /* 0x000e220000002100 */
[----:B------:R-:W1:Y:S01]  /*0020*/  LDCU.64 UR6, c[0x0][0x358] ;  /* 0x00006b00ff0677ac */ /* 0x000e620008000a00 */
[----:B------:R-:W-:Y:S01]  /*0030*/  BSSY.RECONVERGENT B0, `(.L_x_0) ;  /* 0x000001a000007945 */ /* 0x000fe20003800200 */
[----:B------:R-:W2:Y:S01]  /*0040*/  S2R R5, SR_CTAID.X ;  /* 0x0000000000057919 */ /* 0x000ea20000002500 */
[----:B------:R-:W3:Y:S01]  /*0050*/  LDCU UR8, c[0x0][0x390] ;  /* 0x00007200ff0877ac */ /* 0x000ee20008000800 */
[----:B0-----:R-:W-:Y:S02]  /*0060*/  ISETP.GT.U32.AND P0, PT, R10, 0x13, PT ;  /* 0x000000130a00780c */ /* 0x001fe40003f04070 */
[----:B--2---:R-:W-:-:S11]  /*0070*/  LEA R5, R5, R10, 0x4 ;  /* 0x0000000a05057211 */ /* 0x004fd600078e20ff */
[----:B-1-3--:R-:W-:Y:S05]  /*0080*/  @P0 BRA `(.L_x_1) ;  /* 0x0000000000500947 */ /* 0x00afea0003800000 */
[----:B------:R-:W0:Y:S01]  /*0090*/  S2UR UR5, SR_CgaCtaId ;  /* 0x00000000000579c3 */ /* 0x000e220000008800 */
[----:B------:R-:W-:Y:S01]  /*00a0*/  UMOV UR4, 0x400 ;  /* 0x0000040000047882 */ /* 0x000fe20000000000 */
[----:B------:R-:W-:Y:S01]  /*00b0*/  IADD3 R0, PT, PT, R10, -0x2, RZ ;  /* 0xfffffffe0a007810 */ /* 0x000fe20007ffe0ff */
[----:B------:R-:W-:Y:S01]  /*00c0*/  IMAD.MOV.U32 R6, RZ, RZ, R5 ;  /* 0x000000ffff067224 */ /* 0x000fe200078e0005 */
[----:B0-----:R-:W-:-:S06]  /*00d0*/  ULEA UR4, UR5, UR4, 0x18 ;  /* 0x0000000405047291 */ /* 0x001fcc000f8ec0ff */
[----:B------:R-:W-:-:S07]  /*00e0*/  LEA R4, R10, UR4, 0x2 ;  /* 0x000000040a047c11 */ /* 0x000fce000f8e10ff */
.L_x_2:
[----:B------:R-:W-:Y:S01]  /*00f0*/  IADD3 R9, PT, PT, R6, -0x2, RZ ;  /* 0xfffffffe06097810 */ /* 0x000fe20007ffe0ff */
[----:B------:R-:W-:-:S03]  /*0100*/  IMAD.MOV.U32 R7, RZ, RZ, RZ ;  /* 0x000000ffff077224 */ /* 0x000fc600078e00ff */
[----:B------:R-:W-:-:S04]  /*0110*/  ISETP.GE.AND P0, PT, R9, UR8, PT ;  /* 0x0000000809007c0c */ /* 0x000fc8000bf06270 */
[----:B------:R-:W-:-:S13]  /*0120*/  ISETP.LT.OR P0, PT, R9, RZ, P0 ;  /* 0x000000ff0900720c */ /* 0x000fda0000701670 */
[----:B------:R-:W0:Y:S02]  /*0130*/  @!P0 LDC.64 R2, c[0x0][0x380] ;  /* 0x0000e000ff028b82 */ /* 0x000e240000000a00 */
[----:B0-----:R-:W-:-:S05]  /*0140*/  @!P0 IMAD.WIDE.U32 R2, R9, 0x4, R2 ;  /* 0x0000000409028825 */ /* 0x001fca00078e0002 */
[----:B------:R-:W2:Y:S01]  /*0150*/  @!P0 LDG.E R7, desc[UR6][R2.64] ;  /* 0x0000000602078981 */ /* 0x000ea2000c1e1900 */
[C---:B------:R-:W-:Y:S01]  /*0160*/  IADD3 R8, PT, PT, R0.reuse, 0x2, RZ ;  /* 0x0000000200087810 */ /* 0x040fe20007ffe0ff */
[----:B------:R-:W-:Y:S01]  /*0170*/  VIADD R0, R0, 0x10 ;  /* 0x0000001000007836 */ /* 0x000fe20000000000 */
[----:B------:R-:W-:Y:S02]  /*0180*/  IADD3 R6, PT, PT, R6, 0x10, RZ ;  /* 0x0000001006067810 */ /* 0x000fe40007ffe0ff */
[----:B------:R-:W-:Y:S01]  /*0190*/  ISETP.GE.U32.AND P0, PT, R8, 0x4, PT ;  /* 0x000000040800780c */ /* 0x000fe20003f06070 */
[----:B--2---:R0:W-:Y:S02]  /*01a0*/  STS [R4], R7 ;  /* 0x0000000704007388 */ /* 0x0041e40000000800 */
[----:B0-----:R-:W-:-:S10]  /*01b0*/  VIADD R4, R4, 0x40 ;  /* 0x0000004004047836 */ /* 0x001fd40000000000 */
[----:B------:R-:W-:Y:S05]  /*01c0*/  @!P0 BRA `(.L_x_2) ;  /* 0xfffffffc00c88947 */ /* 0x000fea000383ffff */
.L_x_1:
[----:B------:R-:W-:Y:S05]  /*01d0*/  BSYNC.RECONVERGENT B0 ;  /* 0x0000000000007941 */ /* 0x000fea0003800200 */
.L_x_0:
[----:B------:R-:W0:Y:S01]  /*01e0*/  LDCU UR4, c[0x0][0x390] ;  /* 0x00007200ff0477ac */ /* 0x000e220008000800 */
[----:B------:R-:W-:Y:S01]  /*01f0*/  BAR.SYNC.DEFER_BLOCKING 0x0 ;  /* 0x0000000000007b1d */ /* 0x000fe20000010000 */
[----:B0-----:R-:W-:-:S13]  /*0200*/  ISETP.GE.AND P0, PT, R5, UR4, PT ;  /* 0x0000000405007c0c */ /* 0x001fda000bf06270 */
[----:B------:R-:W-:Y:S05]  /*0210*/  @P0 EXIT ;  /* 0x000000000000094d */ /* 0x000fea0003800000 */
[----:B------:R-:W0:Y:S01]  /*0220*/  S2UR UR5, SR_CgaCtaId ;  /* 0x00000000000579c3 */ /* 0x000e220000008800 */
[----:B------:R-:W-:Y:S01]  /*0230*/  UMOV UR4, 0x400 ;  /* 0x0000040000047882 */ /* 0x000fe20000000000 */
[----:B------:R-:W1:Y:S06]  /*0240*/  LDCU.128 UR8, c[0x3][URZ] ;  /* 0x00c00000ff0877ac */ /* 0x000e6c0008000c00 */
[----:B------:R-:W2:Y:S01]  /*0250*/  LDC.64 R2, c[0x0][0x388] ;  /* 0x0000e200ff027b82 */ /* 0x000ea20000000a00 */
[----:B0-----:R-:W-:-:S06]  /*0260*/  ULEA UR4, UR5, UR4, 0x18 ;  /* 0x0000000405047291 */ /* 0x001fcc000f8ec0ff */
[----:B------:R-:W-:Y:S01]  /*0270*/  LEA R10, R10, UR4, 0x2 ;  /* 0x000000040a0a7c11 */ /* 0x000fe2000f8e10ff */
[----:B--2---:R-:W-:-:S04]  /*0280*/  IMAD.WIDE R2, R5, 0x4, R2 ;  /* 0x0000000405027825 */ /* 0x004fc800078e0202 */
[----:B------:R-:W1:Y:S01]  /*0290*/  LDS R0, [R10] ;  /* 0x000000000a007984 */ /* 0x000e620000000800 */
[----:B------:R-:W0:Y:S03]  /*02a0*/  LDCU UR4, c[0x3][0x10] ;  /* 0x00c00200ff0477ac */ /* 0x000e260008000800 */
[----:B------:R-:W2:Y:S04]  /*02b0*/  LDS R7, [R10+0x4] ;  /* 0x000004000a077984 */ /* 0x000ea80000000800 */
[----:B------:R-:W3:Y:S04]  /*02c0*/  LDS R9, [R10+0x8] ;  /* 0x000008000a097984 */ /* 0x000ee80000000800 */
[----:B------:R-:W4:Y:S04]  /*02d0*/  LDS R11, [R10+0xc] ;  /* 0x00000c000a0b7984 */ /* 0x000f280000000800 */
[----:B------:R-:W0:Y:S01]  /*02e0*/  LDS R13, [R10+0x10] ;  /* 0x000010000a0d7984 */ /* 0x000e220000000800 */
[----:B-1----:R-:W-:-:S04]  /*02f0*/  FFMA R0, R0, UR8, RZ ;  /* 0x0000000800007c23 */ /* 0x002fc800080000ff */
[----:B--2---:R-:W-:-:S04]  /*0300*/  FFMA R0, R7, UR9, R0 ;  /* 0x0000000907007c23 */ /* 0x004fc80008000000 */
[----:B---3--:R-:W-:-:S04]  /*0310*/  FFMA R0, R9, UR10, R0 ;  /* 0x0000000a09007c23 */ /* 0x008fc80008000000 */
[----:B----4-:R-:W-:-:S04]  /*0320*/  FFMA R0, R11, UR11, R0 ;  /* 0x0000000b0b007c23 */ /* 0x010fc80008000000 */
[----:B0-----:R-:W-:-:S05]  /*0330*/  FFMA R13, R13, UR4, R0 ;  /* 0x000000040d0d7c23 */ /* 0x001fca0008000000 */
[----:B------:R-:W-:Y:S01]  /*0340*/  STG.E desc[UR6][R2.64], R13 ;  /* 0x0000000d02007986 */ /* 0x000fe2000c101906 */
[----:B------:R-:W-:Y:S05]  /*0350*/  EXIT ;  /* 0x000000000000794d */ /* 0x000fea0003800000 */
.L_x_3:
[----:B------:R-:W-:-:S00]  /*0360*/  BRA `(.L_x_3) ;  /* 0xfffffffc00fc7947 */ /* 0x000fc0000383ffff */
[----:B------:R-:W-:-:S00]  /*0370*/  NOP ;  /* 0x0000000000007918 */ /* 0x000fc00000000000 */
        /* <DEDUP_REMOVED lines=8> */
.L_x_4:


//--------------------- .nv.shared._Z6conv1dPfS_i --------------------------
	.section	.nv.shared._Z6conv1dPfS_i,"aw",@nobits
	.sectionflags	@""
	.align	4
.nv.shared._Z6conv1dPfS_i:
	.zero		1104


//--------------------- .nv.shared.reserved.0     --------------------------
	.section	.nv.shared.reserved.0,"aw",@nobits
	.weak		__nv_reservedSMEM_offset_0_alias
	.size		__nv_reservedSMEM_offset_0_alias, 0, 64
	.other		__nv_reservedSMEM_offset_0_alias,@"STO_CUDA_RESERVED_SHARED STV_DEFAULT"
__nv_reservedSMEM_offset_0_alias:
	.zero		0
	.zero		64


//--------------------- .nv.constant0._Z6conv1dPfS_i --------------------------
	.section	.nv.constant0._Z6conv1dPfS_i,"a",@progbits
	.sectionflags	@""
	.align	4
.nv.constant0._Z6conv1dPfS_i:
	.zero		916


//--------------------- SYMBOLS --------------------------

	.type		.nv.reservedSmem.offset0,@object
	.size		.nv.reservedSmem.offset0,0x4
	.type		.nv.reservedSmem.cap,@object
	.size		.nv.reservedSmem.cap,0x4
